//
// Generated by NVIDIA NVVM Compiler
//
// Compiler Build ID: CL-36424714
// Cuda compilation tools, release 13.0, V13.0.88
// Based on NVVM 20.0.0
//

.version 9.0
.target sm_100
.address_size 64

	// .globl	mmkernel

.visible .entry mmkernel(
	.param .u64 .ptr .align 1 mmkernel_param_0,
	.param .u64 .ptr .align 1 mmkernel_param_1,
	.param .u64 .ptr .align 1 mmkernel_param_2,
	.param .u32 mmkernel_param_3,
	.param .u32 mmkernel_param_4,
	.param .u32 mmkernel_param_5,
	.param .u32 mmkernel_param_6,
	.param .u32 mmkernel_param_7,
	.param .u32 mmkernel_param_8
)
{
	.reg .pred 	%p<10>;
	.reg .b32 	%r<42>;
	.reg .b32 	%f<68>;
	.reg .b64 	%rd<53>;

	ld.param.u64 	%rd3, [mmkernel_param_0];
	ld.param.u64 	%rd4, [mmkernel_param_1];
	ld.param.u64 	%rd5, [mmkernel_param_2];
	ld.param.u32 	%r20, [mmkernel_param_3];
	ld.param.u32 	%r21, [mmkernel_param_4];
	ld.param.u32 	%r22, [mmkernel_param_5];
	ld.param.u32 	%r23, [mmkernel_param_8];
	cvta.to.global.u64 	%rd1, %rd5;
	cvta.to.global.u64 	%rd2, %rd4;
	mov.u32 	%r24, %ctaid.x;
	shl.b32 	%r25, %r24, 5;
	mov.u32 	%r26, %tid.x;
	add.s32 	%r1, %r25, %r26;
	mov.u32 	%r2, %ctaid.y;
	setp.lt.s32 	%p1, %r23, 1;
	mov.f32 	%f67, 0f00000000;
	@%p1 bra 	$L__BB0_12;
	and.b32  	%r3, %r23, 7;
	setp.lt.u32 	%p2, %r23, 8;
	mov.f32 	%f67, 0f00000000;
	mov.b32 	%r40, 0;
	@%p2 bra 	$L__BB0_4;
	and.b32  	%r40, %r23, 2147483640;
	neg.s32 	%r38, %r40;
	shl.b32 	%r6, %r22, 3;
	shl.b32 	%r7, %r21, 3;
	mov.f32 	%f67, 0f00000000;
	mul.wide.s32 	%rd10, %r21, 4;
	mul.wide.s32 	%rd12, %r22, 4;
	mov.u32 	%r36, %r1;
	mov.u32 	%r37, %r2;
$L__BB0_3:
	.pragma "nounroll";
	mul.wide.s32 	%rd6, %r36, 4;
	add.s64 	%rd7, %rd2, %rd6;
	ld.global.f32 	%f17, [%rd7];
	mul.wide.s32 	%rd8, %r37, 4;
	add.s64 	%rd9, %rd1, %rd8;
	ld.global.f32 	%f18, [%rd9];
	fma.rn.f32 	%f19, %f17, %f18, %f67;
	add.s64 	%rd11, %rd7, %rd10;
	ld.global.f32 	%f20, [%rd11];
	add.s64 	%rd13, %rd9, %rd12;
	ld.global.f32 	%f21, [%rd13];
	fma.rn.f32 	%f22, %f20, %f21, %f19;
	add.s64 	%rd14, %rd11, %rd10;
	ld.global.f32 	%f23, [%rd14];
	add.s64 	%rd15, %rd13, %rd12;
	ld.global.f32 	%f24, [%rd15];
	fma.rn.f32 	%f25, %f23, %f24, %f22;
	add.s64 	%rd16, %rd14, %rd10;
	ld.global.f32 	%f26, [%rd16];
	add.s64 	%rd17, %rd15, %rd12;
	ld.global.f32 	%f27, [%rd17];
	fma.rn.f32 	%f28, %f26, %f27, %f25;
	add.s64 	%rd18, %rd16, %rd10;
	ld.global.f32 	%f29, [%rd18];
	add.s64 	%rd19, %rd17, %rd12;
	ld.global.f32 	%f30, [%rd19];
	fma.rn.f32 	%f31, %f29, %f30, %f28;
	add.s64 	%rd20, %rd18, %rd10;
	ld.global.f32 	%f32, [%rd20];
	add.s64 	%rd21, %rd19, %rd12;
	ld.global.f32 	%f33, [%rd21];
	fma.rn.f32 	%f34, %f32, %f33, %f31;
	add.s64 	%rd22, %rd20, %rd10;
	ld.global.f32 	%f35, [%rd22];
	add.s64 	%rd23, %rd21, %rd12;
	ld.global.f32 	%f36, [%rd23];
	fma.rn.f32 	%f37, %f35, %f36, %f34;
	add.s64 	%rd24, %rd22, %rd10;
	ld.global.f32 	%f38, [%rd24];
	add.s64 	%rd25, %rd23, %rd12;
	ld.global.f32 	%f39, [%rd25];
	fma.rn.f32 	%f67, %f38, %f39, %f37;
	add.s32 	%r38, %r38, 8;
	add.s32 	%r37, %r37, %r6;
	add.s32 	%r36, %r36, %r7;
	setp.ne.s32 	%p3, %r38, 0;
	@%p3 bra 	$L__BB0_3;
$L__BB0_4:
	setp.eq.s32 	%p4, %r3, 0;
	@%p4 bra 	$L__BB0_12;
	and.b32  	%r15, %r23, 3;
	setp.lt.u32 	%p5, %r3, 4;
	@%p5 bra 	$L__BB0_7;
	mad.lo.s32 	%r28, %r40, %r21, %r1;
	mul.wide.s32 	%rd26, %r28, 4;
	add.s64 	%rd27, %rd2, %rd26;
	ld.global.f32 	%f41, [%rd27];
	mad.lo.s32 	%r29, %r40, %r22, %r2;
	mul.wide.s32 	%rd28, %r29, 4;
	add.s64 	%rd29, %rd1, %rd28;
	ld.global.f32 	%f42, [%rd29];
	fma.rn.f32 	%f43, %f41, %f42, %f67;
	mul.wide.s32 	%rd30, %r21, 4;
	add.s64 	%rd31, %rd27, %rd30;
	ld.global.f32 	%f44, [%rd31];
	mul.wide.s32 	%rd32, %r22, 4;
	add.s64 	%rd33, %rd29, %rd32;
	ld.global.f32 	%f45, [%rd33];
	fma.rn.f32 	%f46, %f44, %f45, %f43;
	add.s64 	%rd34, %rd31, %rd30;
	ld.global.f32 	%f47, [%rd34];
	add.s64 	%rd35, %rd33, %rd32;
	ld.global.f32 	%f48, [%rd35];
	fma.rn.f32 	%f49, %f47, %f48, %f46;
	add.s64 	%rd36, %rd34, %rd30;
	ld.global.f32 	%f50, [%rd36];
	add.s64 	%rd37, %rd35, %rd32;
	ld.global.f32 	%f51, [%rd37];
	fma.rn.f32 	%f67, %f50, %f51, %f49;
	add.s32 	%r40, %r40, 4;
$L__BB0_7:
	setp.eq.s32 	%p6, %r15, 0;
	@%p6 bra 	$L__BB0_12;
	setp.eq.s32 	%p7, %r15, 1;
	@%p7 bra 	$L__BB0_10;
	mad.lo.s32 	%r30, %r40, %r21, %r1;
	mul.wide.s32 	%rd38, %r30, 4;
	add.s64 	%rd39, %rd2, %rd38;
	ld.global.f32 	%f53, [%rd39];
	mad.lo.s32 	%r31, %r40, %r22, %r2;
	mul.wide.s32 	%rd40, %r31, 4;
	add.s64 	%rd41, %rd1, %rd40;
	ld.global.f32 	%f54, [%rd41];
	fma.rn.f32 	%f55, %f53, %f54, %f67;
	mul.wide.s32 	%rd42, %r21, 4;
	add.s64 	%rd43, %rd39, %rd42;
	ld.global.f32 	%f56, [%rd43];
	mul.wide.s32 	%rd44, %r22, 4;
	add.s64 	%rd45, %rd41, %rd44;
	ld.global.f32 	%f57, [%rd45];
	fma.rn.f32 	%f67, %f56, %f57, %f55;
	add.s32 	%r40, %r40, 2;
$L__BB0_10:
	and.b32  	%r32, %r23, 1;
	setp.eq.b32 	%p8, %r32, 1;
	not.pred 	%p9, %p8;
	@%p9 bra 	$L__BB0_12;
	mad.lo.s32 	%r33, %r40, %r21, %r1;
	mul.wide.s32 	%rd46, %r33, 4;
	add.s64 	%rd47, %rd2, %rd46;
	ld.global.f32 	%f58, [%rd47];
	mad.lo.s32 	%r34, %r40, %r22, %r2;
	mul.wide.s32 	%rd48, %r34, 4;
	add.s64 	%rd49, %rd1, %rd48;
	ld.global.f32 	%f59, [%rd49];
	fma.rn.f32 	%f67, %f58, %f59, %f67;
$L__BB0_12:
	cvta.to.global.u64 	%rd50, %rd3;
	mad.lo.s32 	%r35, %r20, %r1, %r2;
	mul.wide.s32 	%rd51, %r35, 4;
	add.s64 	%rd52, %rd50, %rd51;
	st.global.f32 	[%rd52], %f67;
	ret;

}


// ===== COMPILED SASS (sm_100) =====

	.target	sm_100

	.elftype	@"ET_EXEC"


//--------------------- .note.nv.tkinfo           --------------------------
	.section	.note.nv.tkinfo,"",@"SHT_NOTE"
	.sectionflags	@"SHF_NOTE_NV_TKINFO"
	.tkinfo
        /*0018*/ 	.word	0x00000002
        /*0030*/ 	.string	""
        /*0030*/ 	.string	"ptxas"
        /*0030*/ 	.string	"Cuda compilation tools, release 13.0, V13.0.88"
        /*0030*/ 	.string	"Build cuda_13.0.r13.0/compiler.36424714_0"
        /*0030*/ 	.string	"-arch sm_100 -m 64 "



//--------------------- .note.nv.cuinfo           --------------------------
	.section	.note.nv.cuinfo,"",@"SHT_NOTE"
	.sectionflags	@"SHF_NOTE_NV_CUINFO"
        /*0018*/ 	.short	0x0002
        /*001a*/ 	.short	0x0064
        /*001c*/ 	.short	0x0082
	.zero		2


//--------------------- .nv.info                  --------------------------
	.section	.nv.info,"",@"SHT_CUDA_INFO"
	.align	4


	//----- nvinfo : EIATTR_REGCOUNT
	.align		4
        /*0000*/ 	.byte	0x04, 0x2f
        /*0002*/ 	.short	(.L_1 - .L_0)
	.align		4
.L_0:
        /*0004*/ 	.word	index@(mmkernel)
        /*0008*/ 	.word	0x00000020


	//----- nvinfo : EIATTR_FRAME_SIZE
	.align		4
.L_1:
        /*000c*/ 	.byte	0x04, 0x11
        /*000e*/ 	.short	(.L_3 - .L_2)
	.align		4
.L_2:
        /*0010*/ 	.word	index@(mmkernel)
        /*0014*/ 	.word	0x00000000


	//----- nvinfo : EIATTR_MIN_STACK_SIZE
	.align		4
.L_3:
        /*0018*/ 	.byte	0x04, 0x12
        /*001a*/ 	.short	(.L_5 - .L_4)
	.align		4
.L_4:
        /*001c*/ 	.word	index@(mmkernel)
        /*0020*/ 	.word	0x00000000
.L_5:


//--------------------- .nv.compat                --------------------------
	.section	.nv.compat,"",@"SHT_CUDA_COMPAT_INFO"
	.align	4
        /*0000*/ 	.byte	0x02, 0x09, 0x00, 0x00, 0x02, 0x02, 0x01, 0x00, 0x02, 0x05, 0x05, 0x00, 0x03, 0x07, 0x01, 0x01
        /*0010*/ 	.byte	0x02, 0x03, 0x00, 0x00, 0x02, 0x06, 0x01, 0x00, 0x04, 0x0b, 0x08, 0x00, 0x09, 0x00, 0x00, 0x00
        /*0020*/ 	.byte	0x00, 0x00, 0x00, 0x00


//--------------------- .nv.info.mmkernel         --------------------------
	.section	.nv.info.mmkernel,"",@"SHT_CUDA_INFO"
	.sectionflags	@""
	.align	4


	//----- nvinfo : EIATTR_CUDA_API_VERSION
	.align		4
        /*0000*/ 	.byte	0x04, 0x37
        /*0002*/ 	.short	(.L_7 - .L_6)
.L_6:
        /*0004*/ 	.word	0x00000082


	//----- nvinfo : EIATTR_KPARAM_INFO
	.align		4
.L_7:
        /*0008*/ 	.byte	0x04, 0x17
        /*000a*/ 	.short	(.L_9 - .L_8)
.L_8:
        /*000c*/ 	.word	0x00000000
        /*0010*/ 	.short	0x0008
        /*0012*/ 	.short	0x002c
        /*0014*/ 	.byte	0x00, 0xf0, 0x11, 0x00


	//----- nvinfo : EIATTR_KPARAM_INFO
	.align		4
.L_9:
        /*0018*/ 	.byte	0x04, 0x17
        /*001a*/ 	.short	(.L_11 - .L_10)
.L_10:
        /*001c*/ 	.word	0x00000000
        /*0020*/ 	.short	0x0007
        /*0022*/ 	.short	0x0028
        /*0024*/ 	.byte	0x00, 0xf0, 0x11, 0x00


	//----- nvinfo : EIATTR_KPARAM_INFO
	.align		4
.L_11:
        /*0028*/ 	.byte	0x04, 0x17
        /*002a*/ 	.short	(.L_13 - .L_12)
.L_12:
        /*002c*/ 	.word	0x00000000
        /*0030*/ 	.short	0x0006
        /*0032*/ 	.short	0x0024
        /*0034*/ 	.byte	0x00, 0xf0, 0x11, 0x00


	//----- nvinfo : EIATTR_KPARAM_INFO
	.align		4
.L_13:
        /*0038*/ 	.byte	0x04, 0x17
        /*003a*/ 	.short	(.L_15 - .L_14)
.L_14:
        /*003c*/ 	.word	0x00000000
        /*0040*/ 	.short	0x0005
        /*0042*/ 	.short	0x0020
        /*0044*/ 	.byte	0x00, 0xf0, 0x11, 0x00


	//----- nvinfo : EIATTR_KPARAM_INFO
	.align		4
.L_15:
        /*0048*/ 	.byte	0x04, 0x17
        /*004a*/ 	.short	(.L_17 - .L_16)
.L_16:
        /*004c*/ 	.word	0x00000000
        /*0050*/ 	.short	0x0004
        /*0052*/ 	.short	0x001c
        /*0054*/ 	.byte	0x00, 0xf0, 0x11, 0x00


	//----- nvinfo : EIATTR_KPARAM_INFO
	.align		4
.L_17:
        /*0058*/ 	.byte	0x04, 0x17
        /*005a*/ 	.short	(.L_19 - .L_18)
.L_18:
        /*005c*/ 	.word	0x00000000
        /*0060*/ 	.short	0x0003
        /*0062*/ 	.short	0x0018
        /*0064*/ 	.byte	0x00, 0xf0, 0x11, 0x00


	//----- nvinfo : EIATTR_KPARAM_INFO
	.align		4
.L_19:
        /*0068*/ 	.byte	0x04, 0x17
        /*006a*/ 	.short	(.L_21 - .L_20)
.L_20:
        /*006c*/ 	.word	0x00000000
        /*0070*/ 	.short	0x0002
        /*0072*/ 	.short	0x0010
        /*0074*/ 	.byte	0x00, 0xf5, 0x21, 0x00


	//----- nvinfo : EIATTR_KPARAM_INFO
	.align		4
.L_21:
        /*0078*/ 	.byte	0x04, 0x17
        /*007a*/ 	.short	(.L_23 - .L_22)
.L_22:
        /*007c*/ 	.word	0x00000000
        /*0080*/ 	.short	0x0001
        /*0082*/ 	.short	0x0008
        /*0084*/ 	.byte	0x00, 0xf5, 0x21, 0x00


	//----- nvinfo : EIATTR_KPARAM_INFO
	.align		4
.L_23:
        /*0088*/ 	.byte	0x04, 0x17
        /*008a*/ 	.short	(.L_25 - .L_24)
.L_24:
        /*008c*/ 	.word	0x00000000
        /*0090*/ 	.short	0x0000
        /*0092*/ 	.short	0x0000
        /*0094*/ 	.byte	0x00, 0xf5, 0x21, 0x00


	//----- nvinfo : EIATTR_SPARSE_MMA_MASK
	.align		4
.L_25:
        /*0098*/ 	.byte	0x03, 0x50
        /*009a*/ 	.short	0x0000


	//----- nvinfo : EIATTR_MAXREG_COUNT
	.align		4
        /*009c*/ 	.byte	0x03, 0x1b
        /*009e*/ 	.short	0x00ff


	//----- nvinfo : EIATTR_MERCURY_ISA_VERSION
	.align		4
        /*00a0*/ 	.byte	0x03, 0x5f
        /*00a2*/ 	.short	0x0101


	//----- nvinfo : EIATTR_VRC_CTA_INIT_COUNT
	.align		4
        /*00a4*/ 	.byte	0x02, 0x4a
	.zero		1
	.zero		1


	//----- nvinfo : EIATTR_EXIT_INSTR_OFFSETS
	.align		4
        /*00a8*/ 	.byte	0x04, 0x1c
        /*00aa*/ 	.short	(.L_27 - .L_26)


	//   ....[0]....
.L_26:
        /*00ac*/ 	.word	0x000008b0


	//----- nvinfo : EIATTR_CBANK_PARAM_SIZE
	.align		4
.L_27:
        /*00b0*/ 	.byte	0x03, 0x19
        /*00b2*/ 	.short	0x0030


	//----- nvinfo : EIATTR_PARAM_CBANK
	.align		4
        /*00b4*/ 	.byte	0x04, 0x0a
        /*00b6*/ 	.short	(.L_29 - .L_28)
	.align		4
.L_28:
        /*00b8*/ 	.word	index@(.nv.constant0.mmkernel)
        /*00bc*/ 	.short	0x0380
        /*00be*/ 	.short	0x0030


	//----- nvinfo : EIATTR_SW_WAR
	.align		4
.L_29:
        /*00c0*/ 	.byte	0x04, 0x36
        /*00c2*/ 	.short	(.L_31 - .L_30)
.L_30:
        /*00c4*/ 	.word	0x00000008
.L_31:


//--------------------- .nv.callgraph             --------------------------
	.section	.nv.callgraph,"",@"SHT_CUDA_CALLGRAPH"
	.align	4
	.sectionentsize	8
	.align		4
        /*0000*/ 	.word	0x00000000
	.align		4
        /*0004*/ 	.word	0xffffffff
	.align		4
        /*0008*/ 	.word	0x00000000
	.align		4
        /*000c*/ 	.word	0xfffffffe
	.align		4
        /*0010*/ 	.word	0x00000000
	.align		4
        /*0014*/ 	.word	0xfffffffd
	.align		4
        /*0018*/ 	.word	0x00000000
	.align		4
        /*001c*/ 	.word	0xfffffffc


//--------------------- .text.mmkernel            --------------------------
	.section	.text.mmkernel,"ax",@progbits
	.align	128
        .global         mmkernel
        .type           mmkernel,@function
        .size           mmkernel,(.L_x_5 - mmkernel)
        .other          mmkernel,@"STO_CUDA_ENTRY STV_DEFAULT"
mmkernel:
.text.mmkernel:
[----:B------:R-:W-:Y:S08]  /*0000*/  LDC R1, c[0x0][0x37c] ;  /* 0x0000df00ff017b82 */ /* 0x000ff00000000800 */
[----:B------:R-:W0:Y:S01]  /*0010*/  LDC R0, c[0x0][0x3ac] ;  /* 0x0000eb00ff007b82 */ /* 0x000e220000000800 */
[----:B------:R-:W1:Y:S01]  /*0020*/  S2R R2, SR_CTAID.X ;  /* 0x0000000000027919 */ /* 0x000e620000002500 */
[----:B------:R-:W2:Y:S01]  /*0030*/  LDCU.64 UR4, c[0x0][0x358] ;  /* 0x00006b00ff0477ac */ /* 0x000ea20008000a00 */
[----:B------:R-:W-:Y:S01]  /*0040*/  HFMA2 R8, -RZ, RZ, 0, 0 ;  /* 0x00000000ff087431 */ /* 0x000fe200000001ff */
[----:B------:R-:W1:Y:S04]  /*0050*/  S2R R3, SR_TID.X ;  /* 0x0000000000037919 */ /* 0x000e680000002100 */
[----:B------:R-:W3:Y:S01]  /*0060*/  S2UR UR6, SR_CTAID.Y ;  /* 0x00000000000679c3 */ /* 0x000ee20000002600 */
[----:B0-----:R-:W-:-:S02]  /*0070*/  ISETP.GE.AND P0, PT, R0, 0x1, PT ;  /* 0x000000010000780c */ /* 0x001fc40003f06270 */
[----:B-1----:R-:W-:-:S11]  /*0080*/  LEA R2, R2, R3, 0x5 ;  /* 0x0000000302027211 */ /* 0x002fd600078e28ff */
[----:B--23--:R-:W-:Y:S05]  /*0090*/  @!P0 BRA `(.L_x_0) ;  /* 0x0000000400f08947 */ /* 0x00cfea0003800000 */
[C---:B------:R-:W-:Y:S02]  /*00a0*/  ISETP.GE.U32.AND P1, PT, R0.reuse, 0x8, PT ;  /* 0x000000080000780c */ /* 0x040fe40003f26070 */
[----:B------:R-:W-:Y:S02]  /*00b0*/  LOP3.LUT R4, R0, 0x7, RZ, 0xc0, !PT ;  /* 0x0000000700047812 */ /* 0x000fe400078ec0ff */
[----:B------:R-:W-:Y:S02]  /*00c0*/  MOV R8, RZ ;  /* 0x000000ff00087202 */ /* 0x000fe40000000f00 */
[----:B------:R-:W-:Y:S02]  /*00d0*/  ISETP.NE.AND P0, PT, R4, RZ, PT ;  /* 0x000000ff0400720c */ /* 0x000fe40003f05270 */
[----:B------:R-:W-:-:S05]  /*00e0*/  MOV R5, RZ ;  /* 0x000000ff00057202 */ /* 0x000fca0000000f00 */
[----:B------:R-:W-:Y:S06]  /*00f0*/  @!P1 BRA `(.L_x_1) ;  /* 0x0000000000d89947 */ /* 0x000fec0003800000 */
[----:B------:R-:W-:Y:S02]  /*0100*/  LOP3.LUT R5, R0, 0x7ffffff8, RZ, 0xc0, !PT ;  /* 0x7ffffff800057812 */ /* 0x000fe400078ec0ff */
[----:B------:R-:W-:Y:S02]  /*0110*/  MOV R8, RZ ;  /* 0x000000ff00087202 */ /* 0x000fe40000000f00 */
[----:B------:R-:W-:Y:S02]  /*0120*/  MOV R7, R2 ;  /* 0x0000000200077202 */ /* 0x000fe40000000f00 */
[----:B------:R-:W-:Y:S02]  /*0130*/  MOV R6, UR6 ;  /* 0x0000000600067c02 */ /* 0x000fe40008000f00 */
[----:B------:R-:W-:-:S07]  /*0140*/  IADD3 R3, PT, PT, -R5, RZ, RZ ;  /* 0x000000ff05037210 */ /* 0x000fce0007ffe1ff */
.L_x_2:
[----:B------:R-:W0:Y:S08]  /*0150*/  LDC.64 R22, c[0x0][0x388] ;  /* 0x0000e200ff167b82 */ /* 0x000e300000000a00 */
[----:B------:R-:W1:Y:S08]  /*0160*/  LDC.64 R16, c[0x0][0x390] ;  /* 0x0000e400ff107b82 */ /* 0x000e700000000a00 */
[----:B------:R-:W2:Y:S01]  /*0170*/  LDC R9, c[0x0][0x3a0] ;  /* 0x0000e800ff097b82 */ /* 0x000ea20000000800 */
[----:B0-----:R-:W-:-:S07]  /*0180*/  IMAD.WIDE R22, R7, 0x4, R22 ;  /* 0x0000000407167825 */ /* 0x001fce00078e0216 */
[----:B------:R-:W0:Y:S01]  /*0190*/  LDC R10, c[0x0][0x39c] ;  /* 0x0000e700ff0a7b82 */ /* 0x000e220000000800 */
[----:B------:R-:W3:Y:S01]  /*01a0*/  LDG.E R11, desc[UR4][R22.64] ;  /* 0x00000004160b7981 */ /* 0x000ee2000c1e1900 */
[----:B-1----:R-:W-:-:S05]  /*01b0*/  IMAD.WIDE R16, R6, 0x4, R16 ;  /* 0x0000000406107825 */ /* 0x002fca00078e0210 */
[----:B------:R-:W3:Y:S01]  /*01c0*/  LDG.E R26, desc[UR4][R16.64] ;  /* 0x00000004101a7981 */ /* 0x000ee2000c1e1900 */
[----:B--2---:R-:W-:-:S04]  /*01d0*/  IMAD.WIDE R28, R9, 0x4, R16 ;  /* 0x00000004091c7825 */ /* 0x004fc800078e0210 */
[----:B0-----:R-:W-:-:S04]  /*01e0*/  IMAD.WIDE R12, R10, 0x4, R22 ;  /* 0x000000040a0c7825 */ /* 0x001fc800078e0216 */
[C---:B------:R-:W-:Y:S01]  /*01f0*/  IMAD.WIDE R18, R9.reuse, 0x4, R28 ;  /* 0x0000000409127825 */ /* 0x040fe200078e021c */
[----:B------:R0:W2:Y:S03]  /*0200*/  LDG.E R27, desc[UR4][R12.64] ;  /* 0x000000040c1b7981 */ /* 0x0000a6000c1e1900 */
[----:B------:R-:W-:Y:S01]  /*0210*/  IMAD.WIDE R24, R10, 0x4, R12 ;  /* 0x000000040a187825 */ /* 0x000fe200078e020c */
[----:B------:R-:W2:Y:S03]  /*0220*/  LDG.E R28, desc[UR4][R28.64] ;  /* 0x000000041c1c7981 */ /* 0x000ea6000c1e1900 */
[----:B------:R-:W-:-:S04]  /*0230*/  IMAD.WIDE R14, R9, 0x4, R18 ;  /* 0x00000004090e7825 */ /* 0x000fc800078e0212 */
[C---:B------:R-:W-:Y:S02]  /*0240*/  IMAD.WIDE R20, R10.reuse, 0x4, R24 ;  /* 0x000000040a147825 */ /* 0x040fe400078e0218 */
[----:B------:R-:W4:Y:S02]  /*0250*/  LDG.E R25, desc[UR4][R24.64] ;  /* 0x0000000418197981 */ /* 0x000f24000c1e1900 */
[C---:B0-----:R-:W-:Y:S02]  /*0260*/  IMAD.WIDE R12, R9.reuse, 0x4, R14 ;  /* 0x00000004090c7825 */ /* 0x041fe400078e020e */
[----:B------:R-:W5:Y:S02]  /*0270*/  LDG.E R23, desc[UR4][R20.64] ;  /* 0x0000000414177981 */ /* 0x000f64000c1e1900 */
[----:B------:R-:W-:Y:S02]  /*0280*/  IMAD.WIDE R16, R10, 0x4, R20 ;  /* 0x000000040a107825 */ /* 0x000fe400078e0214 */
[----:B------:R0:W5:Y:S04]  /*0290*/  LDG.E R24, desc[UR4][R14.64] ;  /* 0x000000040e187981 */ /* 0x000168000c1e1900 */
[----:B------:R-:W5:Y:S01]  /*02a0*/  LDG.E R22, desc[UR4][R16.64] ;  /* 0x0000000410167981 */ /* 0x000f62000c1e1900 */
[----:B0-----:R-:W-:-:S03]  /*02b0*/  IMAD.WIDE R14, R9, 0x4, R12 ;  /* 0x00000004090e7825 */ /* 0x001fc600078e020c */
[----:B------:R-:W5:Y:S01]  /*02c0*/  LDG.E R13, desc[UR4][R12.64] ;  /* 0x000000040c0d7981 */ /* 0x000f62000c1e1900 */
[----:B------:R-:W-:-:S03]  /*02d0*/  IMAD.WIDE R20, R9, 0x4, R14 ;  /* 0x0000000409147825 */ /* 0x000fc600078e020e */
[----:B------:R-:W5:Y:S04]  /*02e0*/  LDG.E R14, desc[UR4][R14.64] ;  /* 0x000000040e0e7981 */ /* 0x000f68000c1e1900 */
[----:B------:R0:W5:Y:S02]  /*02f0*/  LDG.E R12, desc[UR4][R20.64] ;  /* 0x00000004140c7981 */ /* 0x000164000c1e1900 */
[----:B0-----:R-:W-:-:S06]  /*0300*/  IMAD.WIDE R20, R9, 0x4, R20 ;  /* 0x0000000409147825 */ /* 0x001fcc00078e0214 */
[----:B------:R-:W5:Y:S01]  /*0310*/  LDG.E R20, desc[UR4][R20.64] ;  /* 0x0000000414147981 */ /* 0x000f62000c1e1900 */
[----:B---3--:R-:W-:-:S03]  /*0320*/  FFMA R8, R11, R26, R8 ;  /* 0x0000001a0b087223 */ /* 0x008fc60000000008 */
[----:B------:R0:W4:Y:S02]  /*0330*/  LDG.E R26, desc[UR4][R18.64] ;  /* 0x00000004121a7981 */ /* 0x000124000c1e1900 */
[----:B0-----:R-:W-:-:S05]  /*0340*/  IMAD.WIDE R18, R10, 0x4, R16 ;  /* 0x000000040a127825 */ /* 0x001fca00078e0210 */
[----:B------:R-:W3:Y:S01]  /*0350*/  LDG.E R11, desc[UR4][R18.64] ;  /* 0x00000004120b7981 */ /* 0x000ee2000c1e1900 */
[----:B------:R-:W-:-:S05]  /*0360*/  IMAD.WIDE R16, R10, 0x4, R18 ;  /* 0x000000040a107825 */ /* 0x000fca00078e0212 */
[----:B------:R0:W3:Y:S02]  /*0370*/  LDG.E R29, desc[UR4][R16.64] ;  /* 0x00000004101d7981 */ /* 0x0000e4000c1e1900 */
[----:B0-----:R-:W-:-:S05]  /*0380*/  IMAD.WIDE R16, R10, 0x4, R16 ;  /* 0x000000040a107825 */ /* 0x001fca00078e0210 */
[----:B------:R-:W3:Y:S01]  /*0390*/  LDG.E R15, desc[UR4][R16.64] ;  /* 0x00000004100f7981 */ /* 0x000ee2000c1e1900 */
[----:B--2---:R-:W-:Y:S01]  /*03a0*/  FFMA R8, R27, R28, R8 ;  /* 0x0000001c1b087223 */ /* 0x004fe20000000008 */
[----:B------:R-:W-:-:S04]  /*03b0*/  IADD3 R3, PT, PT, R3, 0x8, RZ ;  /* 0x0000000803037810 */ /* 0x000fc80007ffe0ff */
[----:B------:R-:W-:Y:S02]  /*03c0*/  ISETP.NE.AND P1, PT, R3, RZ, PT ;  /* 0x000000ff0300720c */ /* 0x000fe40003f25270 */
[----:B------:R-:W-:Y:S02]  /*03d0*/  LEA R7, R10, R7, 0x3 ;  /* 0x000000070a077211 */ /* 0x000fe400078e18ff */
[----:B------:R-:W-:Y:S01]  /*03e0*/  LEA R6, R9, R6, 0x3 ;  /* 0x0000000609067211 */ /* 0x000fe200078e18ff */
[----:B----4-:R-:W-:-:S04]  /*03f0*/  FFMA R8, R25, R26, R8 ;  /* 0x0000001a19087223 */ /* 0x010fc80000000008 */
[----:B-----5:R-:W-:-:S04]  /*0400*/  FFMA R23, R23, R24, R8 ;  /* 0x0000001817177223 */ /* 0x020fc80000000008 */
[----:B------:R-:W-:-:S04]  /*0410*/  FFMA R22, R22, R13, R23 ;  /* 0x0000000d16167223 */ /* 0x000fc80000000017 */
[----:B---3--:R-:W-:-:S04]  /*0420*/  FFMA R14, R11, R14, R22 ;  /* 0x0000000e0b0e7223 */ /* 0x008fc80000000016 */
[----:B------:R-:W-:-:S04]  /*0430*/  FFMA R12, R29, R12, R14 ;  /* 0x0000000c1d0c7223 */ /* 0x000fc8000000000e */
[----:B------:R-:W-:Y:S01]  /*0440*/  FFMA R8, R15, R20, R12 ;  /* 0x000000140f087223 */ /* 0x000fe2000000000c */
[----:B------:R-:W-:Y:S06]  /*0450*/  @P1 BRA `(.L_x_2) ;  /* 0xfffffffc003c1947 */ /* 0x000fec000383ffff */
.L_x_1:
[----:B------:R-:W-:Y:S05]  /*0460*/  @!P0 BRA `(.L_x_0) ;  /* 0x0000000000fc8947 */ /* 0x000fea0003800000 */
[----:B------:R-:W-:Y:S02]  /*0470*/  ISETP.GE.U32.AND P0, PT, R4, 0x4, PT ;  /* 0x000000040400780c */ /* 0x000fe40003f06070 */
[----:B------:R-:W-:-:S04]  /*0480*/  LOP3.LUT R24, R0, 0x3, RZ, 0xc0, !PT ;  /* 0x0000000300187812 */ /* 0x000fc800078ec0ff */
[----:B------:R-:W-:-:S07]  /*0490*/  ISETP.NE.AND P1, PT, R24, RZ, PT ;  /* 0x000000ff1800720c */ /* 0x000fce0003f25270 */
[----:B------:R-:W-:Y:S06]  /*04a0*/  @!P0 BRA `(.L_x_3) ;  /* 0x00000000006c8947 */ /* 0x000fec0003800000 */
[----:B------:R-:W0:Y:S08]  /*04b0*/  LDC R9, c[0x0][0x39c] ;  /* 0x0000e700ff097b82 */ /* 0x000e300000000800 */
[----:B------:R-:W1:Y:S08]  /*04c0*/  LDC R3, c[0x0][0x3a0] ;  /* 0x0000e800ff037b82 */ /* 0x000e700000000800 */
[----:B------:R-:W2:Y:S08]  /*04d0*/  LDC.64 R20, c[0x0][0x388] ;  /* 0x0000e200ff147b82 */ /* 0x000eb00000000a00 */
[----:B------:R-:W3:Y:S01]  /*04e0*/  LDC.64 R22, c[0x0][0x390] ;  /* 0x0000e400ff167b82 */ /* 0x000ee20000000a00 */
[----:B0-----:R-:W-:-:S02]  /*04f0*/  IMAD R7, R5, R9, R2 ;  /* 0x0000000905077224 */ /* 0x001fc400078e0202 */
[----:B-1----:R-:W-:Y:S02]  /*0500*/  IMAD R11, R5, R3, UR6 ;  /* 0x00000006050b7e24 */ /* 0x002fe4000f8e0203 */
[----:B--2---:R-:W-:-:S04]  /*0510*/  IMAD.WIDE R20, R7, 0x4, R20 ;  /* 0x0000000407147825 */ /* 0x004fc800078e0214 */
[----:B------:R-:W-:Y:S02]  /*0520*/  IMAD.WIDE R6, R9, 0x4, R20 ;  /* 0x0000000409067825 */ /* 0x000fe400078e0214 */
[----:B------:R-:W2:Y:S02]  /*0530*/  LDG.E R21, desc[UR4][R20.64] ;  /* 0x0000000414157981 */ /* 0x000ea4000c1e1900 */
[----:B---3--:R-:W-:-:S04]  /*0540*/  IMAD.WIDE R22, R11, 0x4, R22 ;  /* 0x000000040b167825 */ /* 0x008fc800078e0216 */
[----:B------:R-:W-:Y:S02]  /*0550*/  IMAD.WIDE R10, R3, 0x4, R22 ;  /* 0x00000004030a7825 */ /* 0x000fe400078e0216 */
[----:B------:R-:W2:Y:S02]  /*0560*/  LDG.E R22, desc[UR4][R22.64] ;  /* 0x0000000416167981 */ /* 0x000ea4000c1e1900 */
[----:B------:R-:W-:Y:S02]  /*0570*/  IMAD.WIDE R14, R9, 0x4, R6 ;  /* 0x00000004090e7825 */ /* 0x000fe400078e0206 */
[----:B------:R-:W3:Y:S02]  /*0580*/  LDG.E R6, desc[UR4][R6.64] ;  /* 0x0000000406067981 */ /* 0x000ee4000c1e1900 */
[----:B------:R-:W-:Y:S02]  /*0590*/  IMAD.WIDE R12, R3, 0x4, R10 ;  /* 0x00000004030c7825 */ /* 0x000fe400078e020a */
[----:B------:R-:W3:Y:S02]  /*05a0*/  LDG.E R10, desc[UR4][R10.64] ;  /* 0x000000040a0a7981 */ /* 0x000ee4000c1e1900 */
[----:B------:R-:W-:-:S02]  /*05b0*/  IMAD.WIDE R16, R9, 0x4, R14 ;  /* 0x0000000409107825 */ /* 0x000fc400078e020e */
[----:B------:R-:W4:Y:S02]  /*05c0*/  LDG.E R4, desc[UR4][R14.64] ;  /* 0x000000040e047981 */ /* 0x000f24000c1e1900 */
[----:B------:R-:W-:Y:S02]  /*05d0*/  IMAD.WIDE R18, R3, 0x4, R12 ;  /* 0x0000000403127825 */ /* 0x000fe400078e020c */
[----:B------:R-:W4:Y:S04]  /*05e0*/  LDG.E R12, desc[UR4][R12.64] ;  /* 0x000000040c0c7981 */ /* 0x000f28000c1e1900 */
[----:B------:R-:W5:Y:S04]  /*05f0*/  LDG.E R17, desc[UR4][R16.64] ;  /* 0x0000000410117981 */ /* 0x000f68000c1e1900 */
[----:B------:R-:W5:Y:S01]  /*0600*/  LDG.E R18, desc[UR4][R18.64] ;  /* 0x0000000412127981 */ /* 0x000f62000c1e1900 */
[----:B------:R-:W-:Y:S01]  /*0610*/  IADD3 R5, PT, PT, R5, 0x4, RZ ;  /* 0x0000000405057810 */ /* 0x000fe20007ffe0ff */
[----:B--2---:R-:W-:-:S04]  /*0620*/  FFMA R21, R21, R22, R8 ;  /* 0x0000001615157223 */ /* 0x004fc80000000008 */
[----:B---3--:R-:W-:-:S04]  /*0630*/  FFMA R21, R6, R10, R21 ;  /* 0x0000000a06157223 */ /* 0x008fc80000000015 */
[----:B----4-:R-:W-:-:S04]  /*0640*/  FFMA R4, R4, R12, R21 ;  /* 0x0000000c04047223 */ /* 0x010fc80000000015 */
[----:B-----5:R-:W-:-:S07]  /*0650*/  FFMA R8, R17, R18, R4 ;  /* 0x0000001211087223 */ /* 0x020fce0000000004 */
.L_x_3:
[----:B------:R-:W-:Y:S05]  /*0660*/  @!P1 BRA `(.L_x_0) ;  /* 0x00000000007c9947 */ /* 0x000fea0003800000 */
[----:B------:R-:W-:Y:S02]  /*0670*/  ISETP.NE.AND P0, PT, R24, 0x1, PT ;  /* 0x000000011800780c */ /* 0x000fe40003f05270 */
[----:B------:R-:W-:-:S04]  /*0680*/  LOP3.LUT R0, R0, 0x1, RZ, 0xc0, !PT ;  /* 0x0000000100007812 */ /* 0x000fc800078ec0ff */
[----:B------:R-:W-:-:S07]  /*0690*/  ISETP.NE.U32.AND P1, PT, R0, 0x1, PT ;  /* 0x000000010000780c */ /* 0x000fce0003f25070 */
[----:B------:R-:W0:Y:S08]  /*06a0*/  @P0 LDC R9, c[0x0][0x39c] ;  /* 0x0000e700ff090b82 */ /* 0x000e300000000800 */
[----:B------:R-:W1:Y:S08]  /*06b0*/  @P0 LDC R4, c[0x0][0x3a0] ;  /* 0x0000e800ff040b82 */ /* 0x000e700000000800 */
[----:B------:R-:W2:Y:S08]  /*06c0*/  @P0 LDC.64 R12, c[0x0][0x388] ;  /* 0x0000e200ff0c0b82 */ /* 0x000eb00000000a00 */
[----:B------:R-:W3:Y:S01]  /*06d0*/  @P0 LDC.64 R14, c[0x0][0x390] ;  /* 0x0000e400ff0e0b82 */ /* 0x000ee20000000a00 */
[----:B0-----:R-:W-:-:S07]  /*06e0*/  @P0 IMAD R17, R5, R9, R2 ;  /* 0x0000000905110224 */ /* 0x001fce00078e0202 */
[----:B------:R-:W0:Y:S01]  /*06f0*/  @!P1 LDC R0, c[0x0][0x39c] ;  /* 0x0000e700ff009b82 */ /* 0x000e220000000800 */
[C---:B-1----:R-:W-:Y:S01]  /*0700*/  @P0 IMAD R3, R5.reuse, R4, UR6 ;  /* 0x0000000605030e24 */ /* 0x042fe2000f8e0204 */
[----:B------:R-:W-:-:S06]  /*0710*/  @P0 IADD3 R5, PT, PT, R5, 0x2, RZ ;  /* 0x0000000205050810 */ /* 0x000fcc0007ffe0ff */
[----:B------:R-:W1:Y:S01]  /*0720*/  @!P1 LDC R18, c[0x0][0x3a0] ;  /* 0x0000e800ff129b82 */ /* 0x000e620000000800 */
[----:B--2---:R-:W-:-:S07]  /*0730*/  @P0 IMAD.WIDE R16, R17, 0x4, R12 ;  /* 0x0000000411100825 */ /* 0x004fce00078e020c */
[----:B------:R-:W2:Y:S01]  /*0740*/  @!P1 LDC.64 R10, c[0x0][0x388] ;  /* 0x0000e200ff0a9b82 */ /* 0x000ea20000000a00 */
[----:B---3--:R-:W-:Y:S02]  /*0750*/  @P0 IMAD.WIDE R12, R3, 0x4, R14 ;  /* 0x00000004030c0825 */ /* 0x008fe400078e020e */
[----:B------:R-:W3:Y:S05]  /*0760*/  @P0 LDG.E R3, desc[UR4][R16.64] ;  /* 0x0000000410030981 */ /* 0x000eea000c1e1900 */
[----:B------:R-:W4:Y:S01]  /*0770*/  @!P1 LDC.64 R6, c[0x0][0x390] ;  /* 0x0000e400ff069b82 */ /* 0x000f220000000a00 */
[----:B------:R-:W-:-:S04]  /*0780*/  @P0 IMAD.WIDE R14, R9, 0x4, R16 ;  /* 0x00000004090e0825 */ /* 0x000fc800078e0210 */
[C---:B0-----:R-:W-:Y:S02]  /*0790*/  @!P1 IMAD R9, R5.reuse, R0, R2 ;  /* 0x0000000005099224 */ /* 0x041fe400078e0202 */
[----:B------:R-:W5:Y:S01]  /*07a0*/  @P0 LDG.E R14, desc[UR4][R14.64] ;  /* 0x000000040e0e0981 */ /* 0x000f62000c1e1900 */
[----:B-1----:R-:W-:Y:S02]  /*07b0*/  @!P1 IMAD R19, R5, R18, UR6 ;  /* 0x0000000605139e24 */ /* 0x002fe4000f8e0212 */
[----:B------:R-:W-:Y:S02]  /*07c0*/  @P0 IMAD.WIDE R4, R4, 0x4, R12 ;  /* 0x0000000404040825 */ /* 0x000fe400078e020c */
[----:B------:R-:W3:Y:S02]  /*07d0*/  @P0 LDG.E R12, desc[UR4][R12.64] ;  /* 0x000000040c0c0981 */ /* 0x000ee4000c1e1900 */
[----:B--2---:R-:W-:Y:S02]  /*07e0*/  @!P1 IMAD.WIDE R10, R9, 0x4, R10 ;  /* 0x00000004090a9825 */ /* 0x004fe400078e020a */
[----:B------:R-:W5:Y:S04]  /*07f0*/  @P0 LDG.E R4, desc[UR4][R4.64] ;  /* 0x0000000404040981 */ /* 0x000f68000c1e1900 */
[----:B------:R-:W2:Y:S01]  /*0800*/  @!P1 LDG.E R11, desc[UR4][R10.64] ;  /* 0x000000040a0b9981 */ /* 0x000ea2000c1e1900 */
[----:B----4-:R-:W-:-:S06]  /*0810*/  @!P1 IMAD.WIDE R6, R19, 0x4, R6 ;  /* 0x0000000413069825 */ /* 0x010fcc00078e0206 */
[----:B------:R-:W2:Y:S01]  /*0820*/  @!P1 LDG.E R6, desc[UR4][R6.64] ;  /* 0x0000000406069981 */ /* 0x000ea2000c1e1900 */
[----:B---3--:R-:W-:-:S04]  /*0830*/  @P0 FFMA R3, R3, R12, R8 ;  /* 0x0000000c03030223 */ /* 0x008fc80000000008 */
[----:B-----5:R-:W-:-:S04]  /*0840*/  @P0 FFMA R8, R14, R4, R3 ;  /* 0x000000040e080223 */ /* 0x020fc80000000003 */
[----:B--2---:R-:W-:-:S07]  /*0850*/  @!P1 FFMA R8, R11, R6, R8 ;  /* 0x000000060b089223 */ /* 0x004fce0000000008 */
.L_x_0:
[----:B------:R-:W0:Y:S08]  /*0860*/  LDC R3, c[0x0][0x398] ;  /* 0x0000e600ff037b82 */ /* 0x000e300000000800 */
[----:B------:R-:W1:Y:S01]  /*0870*/  LDC.64 R4, c[0x0][0x380] ;  /* 0x0000e000ff047b82 */ /* 0x000e620000000a00 */
[----:B0-----:R-:W-:-:S04]  /*0880*/  IMAD R3, R2, R3, UR6 ;  /* 0x0000000602037e24 */ /* 0x001fc8000f8e0203 */
[----:B-1----:R-:W-:-:S05]  /*0890*/  IMAD.WIDE R2, R3, 0x4, R4 ;  /* 0x0000000403027825 */ /* 0x002fca00078e0204 */
[----:B------:R-:W-:Y:S01]  /*08a0*/  STG.E desc[UR4][R2.64], R8 ;  /* 0x0000000802007986 */ /* 0x000fe2000c101904 */
[----:B------:R-:W-:Y:S05]  /*08b0*/  EXIT ;  /* 0x000000000000794d */ /* 0x000fea0003800000 */
.L_x_4:
[----:B------:R-:W-:-:S00]  /*08c0*/  BRA `(.L_x_4) ;  /* 0xfffffffc00fc7947 */ /* 0x000fc0000383ffff */
[----:B------:R-:W-:-:S00]  /*08d0*/  NOP ;  /* 0x0000000000007918 */ /* 0x000fc00000000000 */
        /* <DEDUP_REMOVED lines=10> */
.L_x_5:


//--------------------- .nv.shared.reserved.0     --------------------------
	.section	.nv.shared.reserved.0,"aw",@nobits
	.weak		__nv_reservedSMEM_offset_0_alias
	.size		__nv_reservedSMEM_offset_0_alias, 0, 64
	.other		__nv_reservedSMEM_offset_0_alias,@"STO_CUDA_RESERVED_SHARED STV_DEFAULT"
__nv_reservedSMEM_offset_0_alias:
	.zero		0
	.zero		64


//--------------------- .nv.constant0.mmkernel    --------------------------
	.section	.nv.constant0.mmkernel,"a",@progbits
	.sectionflags	@""
	.align	4
.nv.constant0.mmkernel:
	.zero		944


//--------------------- SYMBOLS --------------------------

	.type		.nv.reservedSmem.offset0,@object
	.size		.nv.reservedSmem.offset0,0x4
